	.headerflags	@"EF_CUDA_TEXMODE_UNIFIED EF_CUDA_64BIT_ADDRESS EF_CUDA_ACCELERATORS EF_CUDA_SM90 EF_CUDA_VIRTUAL_SM(EF_CUDA_SM90)"
	.elftype	@"ET_EXEC"


//--------------------- .nv.info                  --------------------------
	.section	.nv.info,"",@"SHT_CUDA_INFO"
	.align	4


	//----- nvinfo : EIATTR_REGCOUNT
	.align		4
        /*0000*/ 	.byte	0x04, 0x2f
        /*0002*/ 	.short	(.L_1 - .L_0)
	.align		4
.L_0:
        /*0004*/ 	.word	index@(triton_poi_fused_add_addmm_mul_81)
        /*0008*/ 	.word	0x00000016


	//----- nvinfo : EIATTR_MIN_STACK_SIZE
	.align		4
.L_1:
        /*000c*/ 	.byte	0x04, 0x12
        /*000e*/ 	.short	(.L_3 - .L_2)
	.align		4
.L_2:
        /*0010*/ 	.word	index@(triton_poi_fused_add_addmm_mul_81)
        /*0014*/ 	.word	0x00000000


	//----- nvinfo : EIATTR_FRAME_SIZE
	.align		4
.L_3:
        /*0018*/ 	.byte	0x04, 0x11
        /*001a*/ 	.short	(.L_5 - .L_4)
	.align		4
.L_4:
        /*001c*/ 	.word	index@(triton_poi_fused_add_addmm_mul_81)
        /*0020*/ 	.word	0x00000000


	//----- nvinfo : EIATTR_MIN_STACK_SIZE
	.align		4
.L_5:
        /*0024*/ 	.byte	0x04, 0x12
        /*0026*/ 	.short	(.L_7 - .L_6)
	.align		4
.L_6:
        /*0028*/ 	.word	index@(triton_poi_fused_add_addmm_mul_81)
        /*002c*/ 	.word	0x00000000
.L_7:


//--------------------- .nv.info.triton_poi_fused_add_addmm_mul_81 --------------------------
	.section	.nv.info.triton_poi_fused_add_addmm_mul_81,"",@"SHT_CUDA_INFO"
	.sectionflags	@""
	.align	4


	//----- nvinfo : EIATTR_CUDA_API_VERSION
	.align		4
        /*0000*/ 	.byte	0x04, 0x37
        /*0002*/ 	.short	(.L_9 - .L_8)
.L_8:
        /*0004*/ 	.word	0x0000007c


	//----- nvinfo : EIATTR_KPARAM_INFO
	.align		4
.L_9:
        /*0008*/ 	.byte	0x04, 0x17
        /*000a*/ 	.short	(.L_11 - .L_10)
.L_10:
        /*000c*/ 	.word	0x00000000
        /*0010*/ 	.short	0x0004
        /*0012*/ 	.short	0x0020
        /*0014*/ 	.byte	0x00, 0xf0, 0x11, 0x00


	//----- nvinfo : EIATTR_KPARAM_INFO
	.align		4
.L_11:
        /*0018*/ 	.byte	0x04, 0x17
        /*001a*/ 	.short	(.L_13 - .L_12)
.L_12:
        /*001c*/ 	.word	0x00000000
        /*0020*/ 	.short	0x0003
        /*0022*/ 	.short	0x0018
        /*0024*/ 	.byte	0x00, 0xf4, 0x21, 0x00


	//----- nvinfo : EIATTR_KPARAM_INFO
	.align		4
.L_13:
        /*0028*/ 	.byte	0x04, 0x17
        /*002a*/ 	.short	(.L_15 - .L_14)
.L_14:
        /*002c*/ 	.word	0x00000000
        /*0030*/ 	.short	0x0002
        /*0032*/ 	.short	0x0010
        /*0034*/ 	.byte	0x00, 0xf4, 0x21, 0x00


	//----- nvinfo : EIATTR_KPARAM_INFO
	.align		4
.L_15:
        /*0038*/ 	.byte	0x04, 0x17
        /*003a*/ 	.short	(.L_17 - .L_16)
.L_16:
        /*003c*/ 	.word	0x00000000
        /*0040*/ 	.short	0x0001
        /*0042*/ 	.short	0x0008
        /*0044*/ 	.byte	0x00, 0xf4, 0x21, 0x00


	//----- nvinfo : EIATTR_KPARAM_INFO
	.align		4
.L_17:
        /*0048*/ 	.byte	0x04, 0x17
        /*004a*/ 	.short	(.L_19 - .L_18)
.L_18:
        /*004c*/ 	.word	0x00000000
        /*0050*/ 	.short	0x0000
        /*0052*/ 	.short	0x0000
        /*0054*/ 	.byte	0x00, 0xf4, 0x21, 0x00


	//----- nvinfo : EIATTR_SPARSE_MMA_MASK
	.align		4
.L_19:
        /*0058*/ 	.byte	0x03, 0x50
        /*005a*/ 	.short	0x0000


	//----- nvinfo : EIATTR_MAXREG_COUNT
	.align		4
        /*005c*/ 	.byte	0x03, 0x1b
        /*005e*/ 	.short	0x00ff


	//----- nvinfo : EIATTR_EXIT_INSTR_OFFSETS
	.align		4
        /*0060*/ 	.byte	0x04, 0x1c
        /*0062*/ 	.short	(.L_21 - .L_20)


	//   ....[0]....
.L_20:
        /*0064*/ 	.word	0x000002c0


	//----- nvinfo : EIATTR_REQNTID
	.align		4
.L_21:
        /*0068*/ 	.byte	0x04, 0x10
        /*006a*/ 	.short	(.L_23 - .L_22)
.L_22:
        /*006c*/ 	.word	0x00000080
        /*0070*/ 	.word	0x00000001
        /*0074*/ 	.word	0x00000001


	//----- nvinfo : EIATTR_CBANK_PARAM_SIZE
	.align		4
.L_23:
        /*0078*/ 	.byte	0x03, 0x19
        /*007a*/ 	.short	0x0024


	//----- nvinfo : EIATTR_PARAM_CBANK
	.align		4
        /*007c*/ 	.byte	0x04, 0x0a
        /*007e*/ 	.short	(.L_25 - .L_24)
	.align		4
.L_24:
        /*0080*/ 	.word	index@(.nv.constant0.triton_poi_fused_add_addmm_mul_81)
        /*0084*/ 	.short	0x0210
        /*0086*/ 	.short	0x0024


	//----- nvinfo : EIATTR_SW_WAR
	.align		4
.L_25:
        /*0088*/ 	.byte	0x04, 0x36
        /*008a*/ 	.short	(.L_27 - .L_26)
.L_26:
        /*008c*/ 	.word	0x00000008
.L_27:


//--------------------- .nv.callgraph             --------------------------
	.section	.nv.callgraph,"",@"SHT_CUDA_CALLGRAPH"
	.align	4
	.sectionentsize	8
	.align		4
        /*0000*/ 	.word	0x00000000
	.align		4
        /*0004*/ 	.word	0xffffffff
	.align		4
        /*0008*/ 	.word	0x00000000
	.align		4
        /*000c*/ 	.word	0xfffffffe
	.align		4
        /*0010*/ 	.word	0x00000000
	.align		4
        /*0014*/ 	.word	0xfffffffd
	.align		4
        /*0018*/ 	.word	0x00000000
	.align		4
        /*001c*/ 	.word	0xfffffffc


//--------------------- .text.triton_poi_fused_add_addmm_mul_81 --------------------------
	.section	.text.triton_poi_fused_add_addmm_mul_81,"ax",@progbits
	.align	128
        .global         triton_poi_fused_add_addmm_mul_81
        .type           triton_poi_fused_add_addmm_mul_81,@function
        .size           triton_poi_fused_add_addmm_mul_81,(.L_x_1 - triton_poi_fused_add_addmm_mul_81)
        .other          triton_poi_fused_add_addmm_mul_81,@"STO_CUDA_ENTRY STV_DEFAULT"
triton_poi_fused_add_addmm_mul_81:
.text.triton_poi_fused_add_addmm_mul_81:
[----:B------:R-:W-:Y:S01]  /*0000*/  LDC R1, c[0x0][0x28] ;  /* 0x00000a00ff017b82 */ /* 0x000fe20000000800 */
[----:B------:R-:W1:Y:S07]  /*0010*/  S2R R0, SR_TID.X ;  /* 0x0000000000007919 */ /* 0x000e6e0000002100 */
[----:B------:R-:W2:Y:S01]  /*0020*/  LDC.64 R4, c[0x0][0x218] ;  /* 0x00008600ff047b82 */ /* 0x000ea20000000a00 */
[----:B------:R-:W-:Y:S01]  /*0030*/  ULDC.64 UR4, c[0x0][0x208] ;  /* 0x0000820000047ab9 */ /* 0x000fe20000000a00 */
[----:B------:R-:W3:Y:S06]  /*0040*/  S2R R3, SR_CTAID.X ;  /* 0x0000000000037919 */ /* 0x000eec0000002500 */
[----:B------:R-:W4:Y:S01]  /*0050*/  LDC.64 R6, c[0x0][0x210] ;  /* 0x00008400ff067b82 */ /* 0x000f220000000a00 */
[----:B-1----:R-:W-:-:S04]  /*0060*/  SHF.L.U32 R0, R0, 0x1, RZ ;  /* 0x0000000100007819 */ /* 0x002fc800000006ff */
[----:B------:R-:W-:-:S04]  /*0070*/  LOP3.LUT R0, R0, 0xfe, RZ, 0xc0, !PT ;  /* 0x000000fe00007812 */ /* 0x000fc800078ec0ff */
[----:B---3--:R-:W-:Y:S02]  /*0080*/  LEA R0, R3, R0, 0x8 ;  /* 0x0000000003007211 */ /* 0x008fe400078e40ff */
[----:B------:R-:W1:Y:S02]  /*0090*/  LDC.64 R2, c[0x0][0x220] ;  /* 0x00008800ff027b82 */ /* 0x000e640000000a00 */
[----:B------:R-:W-:Y:S01]  /*00a0*/  SHF.R.S32.HI R9, RZ, 0x1f, R0 ;  /* 0x0000001fff097819 */ /* 0x000fe20000011400 */
[----:B------:R-:W-:-:S03]  /*00b0*/  IMAD.HI R8, R0, 0x38e38e39, RZ ;  /* 0x38e38e3900087827 */ /* 0x000fc600078e02ff */
[----:B------:R-:W-:Y:S02]  /*00c0*/  LEA.HI R10, R9, R0, RZ, 0x9 ;  /* 0x00000000090a7211 */ /* 0x000fe400078f48ff */
[----:B------:R-:W-:Y:S02]  /*00d0*/  SHF.R.U32.HI R11, RZ, 0x1f, R8 ;  /* 0x0000001fff0b7819 */ /* 0x000fe40000011608 */
[----:B------:R-:W-:Y:S02]  /*00e0*/  LOP3.LUT R9, R10, 0xfffffe00, RZ, 0xc0, !PT ;  /* 0xfffffe000a097812 */ /* 0x000fe400078ec0ff */
[----:B------:R-:W-:Y:S02]  /*00f0*/  LEA.HI.SX32 R8, R8, R11, 0x15 ;  /* 0x0000000b08087211 */ /* 0x000fe400078faaff */
[----:B------:R-:W-:-:S05]  /*0100*/  IADD3 R9, R0, -R9, RZ ;  /* 0x8000000900097210 */ /* 0x000fca0007ffe0ff */
[----:B------:R-:W-:-:S04]  /*0110*/  IMAD R15, R8, 0x2400, R9 ;  /* 0x00002400080f7824 */ /* 0x000fc800078e0209 */
[----:B------:R-:W-:Y:S02]  /*0120*/  IMAD R11, R8, -0x2200, R15 ;  /* 0xffffde00080b7824 */ /* 0x000fe400078e020f */
[----:B-1----:R-:W-:-:S04]  /*0130*/  IMAD.WIDE R2, R9, 0x4, R2 ;  /* 0x0000000409027825 */ /* 0x002fc800078e0202 */
[----:B--2---:R-:W-:Y:S02]  /*0140*/  IMAD.WIDE R4, R11, 0x4, R4 ;  /* 0x000000040b047825 */ /* 0x004fe400078e0204 */
[----:B------:R-:W2:Y:S02]  /*0150*/  LDG.E.EL.64 R2, desc[UR4][R2.64] ;  /* 0x0000000402027981 */ /* 0x000ea4000c2e1b00 */
[--C-:B----4-:R-:W-:Y:S02]  /*0160*/  IMAD.WIDE R14, R15, 0x4, R6.reuse ;  /* 0x000000040f0e7825 */ /* 0x110fe400078e0206 */
[----:B------:R-:W2:Y:S02]  /*0170*/  LDG.E.EL.64 R4, desc[UR4][R4.64] ;  /* 0x0000000404047981 */ /* 0x000ea4000c2e1b00 */
[----:B------:R-:W-:Y:S02]  /*0180*/  IMAD.WIDE R6, R0, 0x4, R6 ;  /* 0x0000000400067825 */ /* 0x000fe400078e0206 */
[----:B------:R-:W3:Y:S04]  /*0190*/  LDG.E.EL.64 R8, desc[UR4][R14.64+0x5800] ;  /* 0x005800040e087981 */ /* 0x000ee8000c2e1b00 */
[----:B------:R-:W4:Y:S04]  /*01a0*/  LDG.E.64 R6, desc[UR4][R6.64] ;  /* 0x0000000406067981 */ /* 0x000f28000c1e1b00 */
[----:B------:R-:W4:Y:S01]  /*01b0*/  LDG.E.EL.64 R12, desc[UR4][R14.64+0x5000] ;  /* 0x005000040e0c7981 */ /* 0x000f22000c2e1b00 */
[----:B------:R-:W-:-:S02]  /*01c0*/  SHF.R.S32.HI R16, RZ, 0x9, R10 ;  /* 0x00000009ff107819 */ /* 0x000fc4000001140a */
[----:B------:R-:W1:Y:S03]  /*01d0*/  LDC.64 R10, c[0x0][0x228] ;  /* 0x00008a00ff0a7b82 */ /* 0x000e660000000a00 */
[----:B------:R-:W-:-:S05]  /*01e0*/  IMAD.HI R17, R16, 0x38e38e39, RZ ;  /* 0x38e38e3910117827 */ /* 0x000fca00078e02ff */
[----:B------:R-:W-:-:S04]  /*01f0*/  SHF.R.U32.HI R18, RZ, 0x1f, R17 ;  /* 0x0000001fff127819 */ /* 0x000fc80000011611 */
[----:B------:R-:W-:-:S05]  /*0200*/  LEA.HI.SX32 R17, R17, R18, 0x1e ;  /* 0x0000001211117211 */ /* 0x000fca00078ff2ff */
[----:B------:R-:W-:-:S05]  /*0210*/  IMAD R17, R17, -0x12, R16 ;  /* 0xffffffee11117824 */ /* 0x000fca00078e0210 */
[C---:B------:R-:W-:Y:S02]  /*0220*/  ISETP.NE.AND P0, PT, R17.reuse, 0xb, PT ;  /* 0x0000000b1100780c */ /* 0x040fe40003f05270 */
[----:B------:R-:W-:Y:S01]  /*0230*/  ISETP.NE.AND P1, PT, R17, 0xa, PT ;  /* 0x0000000a1100780c */ /* 0x000fe20003f25270 */
[----:B-1----:R-:W-:-:S04]  /*0240*/  IMAD.WIDE R10, R0, 0x4, R10 ;  /* 0x00000004000a7825 */ /* 0x002fc800078e020a */
[----:B--2---:R-:W-:Y:S01]  /*0250*/  FADD R19, R4, R2 ;  /* 0x0000000204137221 */ /* 0x004fe20000000000 */
[----:B------:R-:W-:-:S03]  /*0260*/  FADD R2, R5, R3 ;  /* 0x0000000305027221 */ /* 0x000fc60000000000 */
[----:B---3--:R-:W-:Y:S01]  /*0270*/  FADD R8, R8, R19 ;  /* 0x0000001308087221 */ /* 0x008fe20000000000 */
[----:B------:R-:W-:Y:S01]  /*0280*/  FADD R9, R9, R2 ;  /* 0x0000000209097221 */ /* 0x000fe20000000000 */
[----:B----4-:R-:W-:Y:S02]  /*0290*/  @P0 SEL R8, R12, R6, !P1 ;  /* 0x000000060c080207 */ /* 0x010fe40004800000 */
[----:B------:R-:W-:-:S05]  /*02a0*/  @P0 SEL R9, R13, R7, !P1 ;  /* 0x000000070d090207 */ /* 0x000fca0004800000 */
[----:B------:R-:W-:Y:S01]  /*02b0*/  STG.E.64 desc[UR4][R10.64], R8 ;  /* 0x000000080a007986 */ /* 0x000fe2000c101b04 */
[----:B------:R-:W-:Y:S05]  /*02c0*/  EXIT ;  /* 0x000000000000794d */ /* 0x000fea0003800000 */
.L_x_0:
[----:B------:R-:W-:-:S00]  /*02d0*/  BRA `(.L_x_0) ;  /* 0xfffffffc00fc7947 */ /* 0x000fc0000383ffff */
[----:B------:R-:W-:-:S00]  /*02e0*/  NOP ;  /* 0x0000000000007918 */ /* 0x000fc00000000000 */
        /* <DEDUP_REMOVED lines=9> */
.L_x_1:


//--------------------- .nv.constant0.triton_poi_fused_add_addmm_mul_81 --------------------------
	.section	.nv.constant0.triton_poi_fused_add_addmm_mul_81,"a",@progbits
	.sectionflags	@""
	.align	4
.nv.constant0.triton_poi_fused_add_addmm_mul_81:
	.zero		564
